	.headerflags	@"EF_CUDA_TEXMODE_UNIFIED EF_CUDA_64BIT_ADDRESS EF_CUDA_ACCELERATORS EF_CUDA_SM90 EF_CUDA_VIRTUAL_SM(EF_CUDA_SM90)"
	.elftype	@"ET_EXEC"


//--------------------- .nv.info                  --------------------------
	.section	.nv.info,"",@"SHT_CUDA_INFO"
	.align	4


	//----- nvinfo : EIATTR_REGCOUNT
	.align		4
        /*0000*/ 	.byte	0x04, 0x2f
        /*0002*/ 	.short	(.L_3 - .L_2)
	.align		4
.L_2:
        /*0004*/ 	.word	index@(triton_poi_fused__native_batch_norm_legit_no_training_20)
        /*0008*/ 	.word	0x00000012


	//----- nvinfo : EIATTR_MIN_STACK_SIZE
	.align		4
.L_3:
        /*000c*/ 	.byte	0x04, 0x12
        /*000e*/ 	.short	(.L_5 - .L_4)
	.align		4
.L_4:
        /*0010*/ 	.word	index@(triton_poi_fused__native_batch_norm_legit_no_training_20)
        /*0014*/ 	.word	0x00000000


	//----- nvinfo : EIATTR_FRAME_SIZE
	.align		4
.L_5:
        /*0018*/ 	.byte	0x04, 0x11
        /*001a*/ 	.short	(.L_7 - .L_6)
	.align		4
.L_6:
        /*001c*/ 	.word	index@(triton_poi_fused__native_batch_norm_legit_no_training_20)
        /*0020*/ 	.word	0x00000000


	//----- nvinfo : EIATTR_MIN_STACK_SIZE
	.align		4
.L_7:
        /*0024*/ 	.byte	0x04, 0x12
        /*0026*/ 	.short	(.L_9 - .L_8)
	.align		4
.L_8:
        /*0028*/ 	.word	index@(triton_poi_fused__native_batch_norm_legit_no_training_20)
        /*002c*/ 	.word	0x00000000
.L_9:


//--------------------- .nv.info.triton_poi_fused__native_batch_norm_legit_no_training_20 --------------------------
	.section	.nv.info.triton_poi_fused__native_batch_norm_legit_no_training_20,"",@"SHT_CUDA_INFO"
	.sectionflags	@""
	.align	4


	//----- nvinfo : EIATTR_CUDA_API_VERSION
	.align		4
        /*0000*/ 	.byte	0x04, 0x37
        /*0002*/ 	.short	(.L_11 - .L_10)
.L_10:
        /*0004*/ 	.word	0x0000007c


	//----- nvinfo : EIATTR_KPARAM_INFO
	.align		4
.L_11:
        /*0008*/ 	.byte	0x04, 0x17
        /*000a*/ 	.short	(.L_13 - .L_12)
.L_12:
        /*000c*/ 	.word	0x00000000
        /*0010*/ 	.short	0x0006
        /*0012*/ 	.short	0x0030
        /*0014*/ 	.byte	0x00, 0xf0, 0x11, 0x00


	//----- nvinfo : EIATTR_KPARAM_INFO
	.align		4
.L_13:
        /*0018*/ 	.byte	0x04, 0x17
        /*001a*/ 	.short	(.L_15 - .L_14)
.L_14:
        /*001c*/ 	.word	0x00000000
        /*0020*/ 	.short	0x0005
        /*0022*/ 	.short	0x0028
        /*0024*/ 	.byte	0x00, 0xf4, 0x21, 0x00


	//----- nvinfo : EIATTR_KPARAM_INFO
	.align		4
.L_15:
        /*0028*/ 	.byte	0x04, 0x17
        /*002a*/ 	.short	(.L_17 - .L_16)
.L_16:
        /*002c*/ 	.word	0x00000000
        /*0030*/ 	.short	0x0004
        /*0032*/ 	.short	0x0020
        /*0034*/ 	.byte	0x00, 0xf4, 0x21, 0x00


	//----- nvinfo : EIATTR_KPARAM_INFO
	.align		4
.L_17:
        /*0038*/ 	.byte	0x04, 0x17
        /*003a*/ 	.short	(.L_19 - .L_18)
.L_18:
        /*003c*/ 	.word	0x00000000
        /*0040*/ 	.short	0x0003
        /*0042*/ 	.short	0x0018
        /*0044*/ 	.byte	0x00, 0xf4, 0x21, 0x00


	//----- nvinfo : EIATTR_KPARAM_INFO
	.align		4
.L_19:
        /*0048*/ 	.byte	0x04, 0x17
        /*004a*/ 	.short	(.L_21 - .L_20)
.L_20:
        /*004c*/ 	.word	0x00000000
        /*0050*/ 	.short	0x0002
        /*0052*/ 	.short	0x0010
        /*0054*/ 	.byte	0x00, 0xf4, 0x21, 0x00


	//----- nvinfo : EIATTR_KPARAM_INFO
	.align		4
.L_21:
        /*0058*/ 	.byte	0x04, 0x17
        /*005a*/ 	.short	(.L_23 - .L_22)
.L_22:
        /*005c*/ 	.word	0x00000000
        /*0060*/ 	.short	0x0001
        /*0062*/ 	.short	0x0008
        /*0064*/ 	.byte	0x00, 0xf4, 0x21, 0x00


	//----- nvinfo : EIATTR_KPARAM_INFO
	.align		4
.L_23:
        /*0068*/ 	.byte	0x04, 0x17
        /*006a*/ 	.short	(.L_25 - .L_24)
.L_24:
        /*006c*/ 	.word	0x00000000
        /*0070*/ 	.short	0x0000
        /*0072*/ 	.short	0x0000
        /*0074*/ 	.byte	0x00, 0xf4, 0x21, 0x00


	//----- nvinfo : EIATTR_SPARSE_MMA_MASK
	.align		4
.L_25:
        /*0078*/ 	.byte	0x03, 0x50
        /*007a*/ 	.short	0x0000


	//----- nvinfo : EIATTR_MAXREG_COUNT
	.align		4
        /*007c*/ 	.byte	0x03, 0x1b
        /*007e*/ 	.short	0x00ff


	//----- nvinfo : EIATTR_EXIT_INSTR_OFFSETS
	.align		4
        /*0080*/ 	.byte	0x04, 0x1c
        /*0082*/ 	.short	(.L_27 - .L_26)


	//   ....[0]....
.L_26:
        /*0084*/ 	.word	0x000002d0


	//   ....[1]....
        /*0088*/ 	.word	0x000002f0


	//----- nvinfo : EIATTR_REQNTID
	.align		4
.L_27:
        /*008c*/ 	.byte	0x04, 0x10
        /*008e*/ 	.short	(.L_29 - .L_28)
.L_28:
        /*0090*/ 	.word	0x00000080
        /*0094*/ 	.word	0x00000001
        /*0098*/ 	.word	0x00000001


	//----- nvinfo : EIATTR_CBANK_PARAM_SIZE
	.align		4
.L_29:
        /*009c*/ 	.byte	0x03, 0x19
        /*009e*/ 	.short	0x0034


	//----- nvinfo : EIATTR_PARAM_CBANK
	.align		4
        /*00a0*/ 	.byte	0x04, 0x0a
        /*00a2*/ 	.short	(.L_31 - .L_30)
	.align		4
.L_30:
        /*00a4*/ 	.word	index@(.nv.constant0.triton_poi_fused__native_batch_norm_legit_no_training_20)
        /*00a8*/ 	.short	0x0210
        /*00aa*/ 	.short	0x0034


	//----- nvinfo : EIATTR_SW_WAR
	.align		4
.L_31:
        /*00ac*/ 	.byte	0x04, 0x36
        /*00ae*/ 	.short	(.L_33 - .L_32)
.L_32:
        /*00b0*/ 	.word	0x00000008
.L_33:


//--------------------- .nv.callgraph             --------------------------
	.section	.nv.callgraph,"",@"SHT_CUDA_CALLGRAPH"
	.align	4
	.sectionentsize	8
	.align		4
        /*0000*/ 	.word	0x00000000
	.align		4
        /*0004*/ 	.word	0xffffffff
	.align		4
        /*0008*/ 	.word	0x00000000
	.align		4
        /*000c*/ 	.word	0xfffffffe
	.align		4
        /*0010*/ 	.word	0x00000000
	.align		4
        /*0014*/ 	.word	0xfffffffd
	.align		4
        /*0018*/ 	.word	0x00000000
	.align		4
        /*001c*/ 	.word	0xfffffffc


//--------------------- .nv.constant4             --------------------------
	.section	.nv.constant4,"a",@progbits
	.align	8
	.align		8
.nv.constant4:
        /*0000*/ 	.dword	_$_str
	.align		8
        /*0008*/ 	.dword	_$_str_$_2


//--------------------- .text.triton_poi_fused__native_batch_norm_legit_no_training_20 --------------------------
	.section	.text.triton_poi_fused__native_batch_norm_legit_no_training_20,"ax",@progbits
	.align	128
        .global         triton_poi_fused__native_batch_norm_legit_no_training_20
        .type           triton_poi_fused__native_batch_norm_legit_no_training_20,@function
        .size           triton_poi_fused__native_batch_norm_legit_no_training_20,(.L_x_1 - triton_poi_fused__native_batch_norm_legit_no_training_20)
        .other          triton_poi_fused__native_batch_norm_legit_no_training_20,@"STO_CUDA_ENTRY STV_DEFAULT"
triton_poi_fused__native_batch_norm_legit_no_training_20:
.text.triton_poi_fused__native_batch_norm_legit_no_training_20:
[----:B------:R-:W0:Y:S01]  /*0000*/  LDC R1, c[0x0][0x28] ;  /* 0x00000a00ff017b82 */ /* 0x000e220000000800 */
[----:B------:R-:W1:Y:S07]  /*0010*/  S2R R0, SR_TID.X ;  /* 0x0000000000007919 */ /* 0x000e6e0000002100 */
[----:B------:R-:W2:Y:S01]  /*0020*/  LDC.64 R8, c[0x0][0x220] ;  /* 0x00008800ff087b82 */ /* 0x000ea20000000a00 */
[----:B------:R-:W-:Y:S01]  /*0030*/  HFMA2.MMA R14, -RZ, RZ, 0, 0 ;  /* 0x00000000ff0e7435 */ /* 0x000fe200000001ff */
[----:B------:R-:W-:Y:S01]  /*0040*/  ULDC.64 UR4, c[0x0][0x208] ;  /* 0x0000820000047ab9 */ /* 0x000fe20000000a00 */
[----:B------:R-:W3:Y:S05]  /*0050*/  S2R R3, SR_CTAID.X ;  /* 0x0000000000037919 */ /* 0x000eea0000002500 */
[----:B------:R-:W4:Y:S08]  /*0060*/  LDC.64 R4, c[0x0][0x210] ;  /* 0x00008400ff047b82 */ /* 0x000f300000000a00 */
[----:B------:R-:W5:Y:S08]  /*0070*/  LDC.64 R6, c[0x0][0x218] ;  /* 0x00008600ff067b82 */ /* 0x000f700000000a00 */
[----:B------:R-:W5:Y:S01]  /*0080*/  LDC.64 R10, c[0x0][0x228] ;  /* 0x00008a00ff0a7b82 */ /* 0x000f620000000a00 */
[----:B-1----:R-:W-:-:S07]  /*0090*/  LOP3.LUT R0, R0, 0x7f, RZ, 0xc0, !PT ;  /* 0x0000007f00007812 */ /* 0x002fce00078ec0ff */
[----:B------:R-:W1:Y:S01]  /*00a0*/  LDC.64 R12, c[0x0][0x230] ;  /* 0x00008c00ff0c7b82 */ /* 0x000e620000000a00 */
[----:B---3--:R-:W-:-:S04]  /*00b0*/  LEA R0, R3, R0, 0x7 ;  /* 0x0000000003007211 */ /* 0x008fc800078e38ff */
[C---:B------:R-:W-:Y:S01]  /*00c0*/  ISETP.GE.AND P2, PT, R0.reuse, 0x1400, PT ;  /* 0x000014000000780c */ /* 0x040fe20003f46270 */
[----:B------:R-:W-:-:S05]  /*00d0*/  IMAD.HI R2, R0, 0x66666667, RZ ;  /* 0x6666666700027827 */ /* 0x000fca00078e02ff */
[----:B------:R-:W-:-:S04]  /*00e0*/  SHF.R.U32.HI R3, RZ, 0x1f, R2 ;  /* 0x0000001fff037819 */ /* 0x000fc80000011602 */
[----:B------:R-:W-:-:S05]  /*00f0*/  LEA.HI.SX32 R3, R2, R3, 0x1b ;  /* 0x0000000302037211 */ /* 0x000fca00078fdaff */
[----:B------:R-:W-:-:S04]  /*0100*/  IMAD R15, R3, -0x50, R0 ;  /* 0xffffffb0030f7824 */ /* 0x000fc800078e0200 */
[----:B--2---:R-:W-:-:S05]  /*0110*/  IMAD.WIDE R8, R15, 0x4, R8 ;  /* 0x000000040f087825 */ /* 0x004fca00078e0208 */
[----:B------:R2:W3:Y:S01]  /*0120*/  @!P2 LDG.E.EL R14, desc[UR4][R8.64] ;  /* 0x00000004080ea981 */ /* 0x0004e2000c2e1900 */
[----:B------:R-:W-:Y:S01]  /*0130*/  CS2R R2, SRZ ;  /* 0x0000000000027805 */ /* 0x000fe2000001ff00 */
[----:B----4-:R-:W-:-:S04]  /*0140*/  IMAD.WIDE R4, R0, 0x4, R4 ;  /* 0x0000000400047825 */ /* 0x010fc800078e0204 */
[C---:B-----5:R-:W-:Y:S01]  /*0150*/  IMAD.WIDE R6, R15.reuse, 0x4, R6 ;  /* 0x000000040f067825 */ /* 0x060fe200078e0206 */
[----:B------:R4:W5:Y:S03]  /*0160*/  @!P2 LDG.E R2, desc[UR4][R4.64] ;  /* 0x000000040402a981 */ /* 0x000966000c1e1900 */
[C---:B0-2---:R-:W-:Y:S01]  /*0170*/  IMAD.WIDE R8, R15.reuse, 0x4, R10 ;  /* 0x000000040f087825 */ /* 0x045fe200078e020a */
[----:B------:R0:W5:Y:S03]  /*0180*/  @!P2 LDG.E.EL R3, desc[UR4][R6.64] ;  /* 0x000000040603a981 */ /* 0x000166000c2e1900 */
[----:B-1----:R-:W-:Y:S01]  /*0190*/  IMAD.WIDE R10, R15, 0x4, R12 ;  /* 0x000000040f0a7825 */ /* 0x002fe200078e020c */
[----:B------:R-:W-:Y:S01]  /*01a0*/  CS2R R12, SRZ ;  /* 0x00000000000c7805 */ /* 0x000fe2000001ff00 */
[----:B----4-:R-:W1:Y:S05]  /*01b0*/  LDC.64 R4, c[0x0][0x238] ;  /* 0x00008e00ff047b82 */ /* 0x010e6a0000000a00 */
[----:B------:R-:W2:Y:S04]  /*01c0*/  @!P2 LDG.E.EL R12, desc[UR4][R8.64] ;  /* 0x00000004080ca981 */ /* 0x000ea8000c2e1900 */
[----:B------:R-:W2:Y:S01]  /*01d0*/  @!P2 LDG.E.EL R13, desc[UR4][R10.64] ;  /* 0x000000040a0da981 */ /* 0x000ea2000c2e1900 */
[----:B0-----:R-:W-:Y:S01]  /*01e0*/  MOV R6, 0x3e800000 ;  /* 0x3e80000000067802 */ /* 0x001fe20000000f00 */
[----:B---3--:R-:W-:-:S04]  /*01f0*/  FADD R14, R14, 9.9999997473787516356e-06 ;  /* 0x3727c5ac0e0e7421 */ /* 0x008fc80000000000 */
[----:B------:R-:W0:Y:S01]  /*0200*/  MUFU.SQRT R15, R14 ;  /* 0x0000000e000f7308 */ /* 0x000e220000002000 */
[----:B-----5:R-:W-:Y:S01]  /*0210*/  FADD R2, -R3, R2 ;  /* 0x0000000203027221 */ /* 0x020fe20000000100 */
[C---:B0-----:R-:W-:Y:S02]  /*0220*/  FSETP.GT.AND P0, PT, R15.reuse, 8.50705917302346158658e+37, PT ;  /* 0x7e8000000f00780b */ /* 0x041fe40003f04000 */
[----:B------:R-:W-:Y:S02]  /*0230*/  FSETP.GEU.AND P1, PT, R15, 1.175494350822287508e-38, PT ;  /* 0x008000000f00780b */ /* 0x000fe40003f2e000 */
[----:B------:R-:W-:-:S09]  /*0240*/  FSEL R6, R6, 1, P0 ;  /* 0x3f80000006067808 */ /* 0x000fd20000000000 */
[----:B------:R-:W-:Y:S02]  /*0250*/  @P0 FMUL R15, R15, 0.25 ;  /* 0x3e8000000f0f0820 */ /* 0x000fe40000400000 */
[----:B------:R-:W-:Y:S02]  /*0260*/  @!P1 FMUL R6, R6, 16777216 ;  /* 0x4b80000006069820 */ /* 0x000fe40000400000 */
[----:B------:R-:W-:-:S06]  /*0270*/  @!P1 FMUL R15, R15, 16777216 ;  /* 0x4b8000000f0f9820 */ /* 0x000fcc0000400000 */
[----:B------:R-:W0:Y:S02]  /*0280*/  MUFU.RCP R15, R15 ;  /* 0x0000000f000f7308 */ /* 0x000e240000001000 */
[----:B0-----:R-:W-:-:S04]  /*0290*/  FMUL R3, R15, R6 ;  /* 0x000000060f037220 */ /* 0x001fc80000400000 */
[----:B------:R-:W-:Y:S01]  /*02a0*/  FMUL R6, R2, R3 ;  /* 0x0000000302067220 */ /* 0x000fe20000400000 */
[----:B-1----:R-:W-:-:S04]  /*02b0*/  IMAD.WIDE R2, R0, 0x4, R4 ;  /* 0x0000000400027825 */ /* 0x002fc800078e0204 */
[----:B--2---:R-:W-:Y:S01]  /*02c0*/  FFMA R13, R6, R12, R13 ;  /* 0x0000000c060d7223 */ /* 0x004fe2000000000d */
[----:B------:R-:W-:Y:S06]  /*02d0*/  @P2 EXIT ;  /* 0x000000000000294d */ /* 0x000fec0003800000 */
[----:B------:R-:W-:Y:S01]  /*02e0*/  STG.E desc[UR4][R2.64], R13 ;  /* 0x0000000d02007986 */ /* 0x000fe2000c101904 */
[----:B------:R-:W-:Y:S05]  /*02f0*/  EXIT ;  /* 0x000000000000794d */ /* 0x000fea0003800000 */
.L_x_0:
[----:B------:R-:W-:-:S00]  /*0300*/  BRA `(.L_x_0) ;  /* 0xfffffffc00fc7947 */ /* 0x000fc0000383ffff */
[----:B------:R-:W-:-:S00]  /*0310*/  NOP ;  /* 0x0000000000007918 */ /* 0x000fc00000000000 */
        /* <DEDUP_REMOVED lines=14> */
.L_x_1:


//--------------------- .nv.global.init           --------------------------
	.section	.nv.global.init,"aw",@progbits
.nv.global.init:
	.type		_$_str,@object
	.size		_$_str,(_$_str_$_2 - _$_str)
_$_str:
        /*0000*/ 	.byte	0x5f, 0x5f, 0x43, 0x55, 0x44, 0x41, 0x5f, 0x46, 0x54, 0x5a, 0x00
	.type		_$_str_$_2,@object
	.size		_$_str_$_2,(.L_1 - _$_str_$_2)
_$_str_$_2:
        /*000b*/ 	.byte	0x5f, 0x5f, 0x43, 0x55, 0x44, 0x41, 0x5f, 0x50, 0x52, 0x45, 0x43, 0x5f, 0x53, 0x51, 0x52, 0x54
        /*001b*/ 	.byte	0x00
.L_1:


//--------------------- .nv.constant0.triton_poi_fused__native_batch_norm_legit_no_training_20 --------------------------
	.section	.nv.constant0.triton_poi_fused__native_batch_norm_legit_no_training_20,"a",@progbits
	.sectionflags	@""
	.align	4
.nv.constant0.triton_poi_fused__native_batch_norm_legit_no_training_20:
	.zero		580
